//
// Generated by NVIDIA NVVM Compiler
//
// Compiler Build ID: CL-36424714
// Cuda compilation tools, release 13.0, V13.0.88
// Based on NVVM 20.0.0
//

.version 9.0
.target sm_100
.address_size 64

	// .globl	_Z20cuda_kernel_functionPi
.extern .func  (.param .b32 func_retval0) vprintf
(
	.param .b64 vprintf_param_0,
	.param .b64 vprintf_param_1
)
;
// _ZZ20cuda_kernel_functionPiE11shm_counter has been demoted
.global .align 1 .b8 $str[30] = {99, 117, 100, 97, 95, 107, 101, 114, 110, 101, 108, 95, 102, 117, 110, 99, 116, 105, 111, 110, 32, 115, 116, 97, 114, 116, 101, 100, 10};
.global .align 1 .b8 $str$1[35] = {98, 108, 111, 99, 107, 73, 100, 120, 46, 120, 32, 61, 32, 37, 100, 44, 32, 100, 101, 118, 95, 99, 111, 117, 110, 116, 101, 114, 32, 61, 32, 37, 100, 10};
.global .align 1 .b8 $str$2[30] = {99, 117, 100, 97, 95, 107, 101, 114, 110, 101, 108, 95, 102, 117, 110, 99, 116, 105, 111, 110, 32, 115, 116, 111, 112, 112, 101, 100, 10};

.visible .entry _Z20cuda_kernel_functionPi(
	.param .u64 .ptr .align 1 _Z20cuda_kernel_functionPi_param_0
)
{
	.local .align 8 .b8 	__local_depot0[8];
	.reg .b64 	%SP;
	.reg .b64 	%SPL;
	.reg .pred 	%p<6>;
	.reg .b32 	%r<17>;
	.reg .b64 	%rd<16>;
	// demoted variable
	.shared .align 4 .b8 _ZZ20cuda_kernel_functionPiE11shm_counter[12];
	mov.u64 	%SPL, __local_depot0;
	cvta.local.u64 	%SP, %SPL;
	ld.param.u64 	%rd4, [_Z20cuda_kernel_functionPi_param_0];
	cvta.to.global.u64 	%rd1, %rd4;
	add.u64 	%rd5, %SP, 0;
	add.u64 	%rd2, %SPL, 0;
	mov.u64 	%rd6, $str;
	cvta.global.u64 	%rd7, %rd6;
	{ // callseq 0, 0
	.param .b64 param0;
	st.param.b64 	[param0], %rd7;
	.param .b64 param1;
	st.param.b64 	[param1], 0;
	.param .b32 retval0;
	call.uni (retval0), 
	vprintf, 
	(
	param0, 
	param1
	);
	ld.param.b32 	%r8, [retval0];
	} // callseq 0
	mov.u32 	%r1, %ctaid.x;
	add.s32 	%r2, %r1, 3;
	mov.u32 	%r3, %tid.x;
	shl.b32 	%r10, %r1, 2;
	mov.u32 	%r11, _ZZ20cuda_kernel_functionPiE11shm_counter;
	add.s32 	%r4, %r11, %r10;
	mov.u64 	%rd9, $str$1;
$L__BB0_1:
	setp.eq.s32 	%p1, %r3, 0;
	bar.sync 	0;
	@%p1 bra 	$L__BB0_3;
	ld.shared.u32 	%r16, [%r4];
	bra.uni 	$L__BB0_4;
$L__BB0_3:
	ld.global.u32 	%r16, [%rd1];
	st.shared.u32 	[%r4], %r16;
$L__BB0_4:
	setp.gt.s32 	%p2, %r16, 5;
	@%p2 bra 	$L__BB0_9;
	setp.ge.s32 	%p3, %r1, %r16;
	@%p3 bra 	$L__BB0_1;
	setp.gt.s32 	%p4, %r16, %r2;
	@%p4 bra 	$L__BB0_9;
	st.local.v2.u32 	[%rd2], {%r1, %r16};
	cvta.global.u64 	%rd10, %rd9;
	{ // callseq 1, 0
	.param .b64 param0;
	st.param.b64 	[param0], %rd10;
	.param .b64 param1;
	st.param.b64 	[param1], %rd5;
	.param .b32 retval0;
	call.uni (retval0), 
	vprintf, 
	(
	param0, 
	param1
	);
	ld.param.b32 	%r12, [retval0];
	} // callseq 1
	// begin inline asm
	mov.u64 	%rd8, %clock64;
	// end inline asm
$L__BB0_8:
	// begin inline asm
	mov.u64 	%rd12, %clock64;
	// end inline asm
	sub.s64 	%rd13, %rd12, %rd8;
	setp.lt.s64 	%p5, %rd13, 300000000;
	@%p5 bra 	$L__BB0_8;
	bra.uni 	$L__BB0_1;
$L__BB0_9:
	mov.u64 	%rd14, $str$2;
	cvta.global.u64 	%rd15, %rd14;
	{ // callseq 2, 0
	.param .b64 param0;
	st.param.b64 	[param0], %rd15;
	.param .b64 param1;
	st.param.b64 	[param1], 0;
	.param .b32 retval0;
	call.uni (retval0), 
	vprintf, 
	(
	param0, 
	param1
	);
	ld.param.b32 	%r14, [retval0];
	} // callseq 2
	ret;

}


// ===== COMPILED SASS (sm_100) =====

	.target	sm_100

	.elftype	@"ET_EXEC"


//--------------------- .note.nv.tkinfo           --------------------------
	.section	.note.nv.tkinfo,"",@"SHT_NOTE"
	.sectionflags	@"SHF_NOTE_NV_TKINFO"
	.tkinfo
        /*0018*/ 	.word	0x00000002
        /*0030*/ 	.string	""
        /*0030*/ 	.string	"ptxas"
        /*0030*/ 	.string	"Cuda compilation tools, release 13.0, V13.0.88"
        /*0030*/ 	.string	"Build cuda_13.0.r13.0/compiler.36424714_0"
        /*0030*/ 	.string	"-arch sm_100 -m 64 "



//--------------------- .note.nv.cuinfo           --------------------------
	.section	.note.nv.cuinfo,"",@"SHT_NOTE"
	.sectionflags	@"SHF_NOTE_NV_CUINFO"
        /*0018*/ 	.short	0x0002
        /*001a*/ 	.short	0x0064
        /*001c*/ 	.short	0x0082
	.zero		2


//--------------------- .nv.info                  --------------------------
	.section	.nv.info,"",@"SHT_CUDA_INFO"
	.align	4


	//----- nvinfo : EIATTR_REGCOUNT
	.align		4
        /*0000*/ 	.byte	0x04, 0x2f
        /*0002*/ 	.short	(.L_4 - .L_3)
	.align		4
.L_3:
        /*0004*/ 	.word	index@(_Z20cuda_kernel_functionPi)
        /*0008*/ 	.word	0x0000001b


	//----- nvinfo : EIATTR_FRAME_SIZE
	.align		4
.L_4:
        /*000c*/ 	.byte	0x04, 0x11
        /*000e*/ 	.short	(.L_6 - .L_5)
	.align		4
.L_5:
        /*0010*/ 	.word	index@(_Z20cuda_kernel_functionPi)
        /*0014*/ 	.word	0x00000008


	//----- nvinfo : EIATTR_MIN_STACK_SIZE
	.align		4
.L_6:
        /*0018*/ 	.byte	0x04, 0x12
        /*001a*/ 	.short	(.L_8 - .L_7)
	.align		4
.L_7:
        /*001c*/ 	.word	index@(_Z20cuda_kernel_functionPi)
        /*0020*/ 	.word	0x00000008
.L_8:


//--------------------- .nv.compat                --------------------------
	.section	.nv.compat,"",@"SHT_CUDA_COMPAT_INFO"
	.align	4
        /*0000*/ 	.byte	0x02, 0x09, 0x00, 0x00, 0x02, 0x02, 0x01, 0x00, 0x02, 0x05, 0x05, 0x00, 0x03, 0x07, 0x01, 0x01
        /*0010*/ 	.byte	0x02, 0x03, 0x00, 0x00, 0x02, 0x06, 0x01, 0x00, 0x04, 0x0b, 0x08, 0x00, 0x09, 0x00, 0x00, 0x00
        /*0020*/ 	.byte	0x00, 0x00, 0x00, 0x00


//--------------------- .nv.info._Z20cuda_kernel_functionPi --------------------------
	.section	.nv.info._Z20cuda_kernel_functionPi,"",@"SHT_CUDA_INFO"
	.sectionflags	@""
	.align	4


	//----- nvinfo : EIATTR_CUDA_API_VERSION
	.align		4
        /*0000*/ 	.byte	0x04, 0x37
        /*0002*/ 	.short	(.L_10 - .L_9)
.L_9:
        /*0004*/ 	.word	0x00000082


	//----- nvinfo : EIATTR_KPARAM_INFO
	.align		4
.L_10:
        /*0008*/ 	.byte	0x04, 0x17
        /*000a*/ 	.short	(.L_12 - .L_11)
.L_11:
        /*000c*/ 	.word	0x00000000
        /*0010*/ 	.short	0x0000
        /*0012*/ 	.short	0x0000
        /*0014*/ 	.byte	0x00, 0xf5, 0x21, 0x00


	//----- nvinfo : EIATTR_SPARSE_MMA_MASK
	.align		4
.L_12:
        /*0018*/ 	.byte	0x03, 0x50
        /*001a*/ 	.short	0x0000


	//----- nvinfo : EIATTR_MAXREG_COUNT
	.align		4
        /*001c*/ 	.byte	0x03, 0x1b
        /*001e*/ 	.short	0x00ff


	//----- nvinfo : EIATTR_NUM_BARRIERS
	.align		4
        /*0020*/ 	.byte	0x02, 0x4c
        /*0022*/ 	.byte	0x01
	.zero		1


	//----- nvinfo : EIATTR_EXTERNS
	.align		4
        /*0024*/ 	.byte	0x04, 0x0f
        /*0026*/ 	.short	(.L_14 - .L_13)


	//   ....[0]....
	.align		4
.L_13:
        /*0028*/ 	.word	index@(vprintf)


	//----- nvinfo : EIATTR_MERCURY_ISA_VERSION
	.align		4
.L_14:
        /*002c*/ 	.byte	0x03, 0x5f
        /*002e*/ 	.short	0x0101


	//----- nvinfo : EIATTR_VRC_CTA_INIT_COUNT
	.align		4
        /*0030*/ 	.byte	0x02, 0x4a
	.zero		1
	.zero		1


	//----- nvinfo : EIATTR_SYSCALL_OFFSETS
	.align		4
        /*0034*/ 	.byte	0x04, 0x46
        /*0036*/ 	.short	(.L_16 - .L_15)


	//   ....[0]....
.L_15:
        /*0038*/ 	.word	0x000000d0


	//   ....[1]....
        /*003c*/ 	.word	0x00000340


	//   ....[2]....
        /*0040*/ 	.word	0x00000460


	//----- nvinfo : EIATTR_EXIT_INSTR_OFFSETS
	.align		4
.L_16:
        /*0044*/ 	.byte	0x04, 0x1c
        /*0046*/ 	.short	(.L_18 - .L_17)


	//   ....[0]....
.L_17:
        /*0048*/ 	.word	0x00000470


	//----- nvinfo : EIATTR_CRS_STACK_SIZE
	.align		4
.L_18:
        /*004c*/ 	.byte	0x04, 0x1e
        /*004e*/ 	.short	(.L_20 - .L_19)
.L_19:
        /*0050*/ 	.word	0x00000000


	//----- nvinfo : EIATTR_CBANK_PARAM_SIZE
	.align		4
.L_20:
        /*0054*/ 	.byte	0x03, 0x19
        /*0056*/ 	.short	0x0008


	//----- nvinfo : EIATTR_PARAM_CBANK
	.align		4
        /*0058*/ 	.byte	0x04, 0x0a
        /*005a*/ 	.short	(.L_22 - .L_21)
	.align		4
.L_21:
        /*005c*/ 	.word	index@(.nv.constant0._Z20cuda_kernel_functionPi)
        /*0060*/ 	.short	0x0380
        /*0062*/ 	.short	0x0008


	//----- nvinfo : EIATTR_SW_WAR
	.align		4
.L_22:
        /*0064*/ 	.byte	0x04, 0x36
        /*0066*/ 	.short	(.L_24 - .L_23)
.L_23:
        /*0068*/ 	.word	0x00000008
.L_24:


//--------------------- .nv.callgraph             --------------------------
	.section	.nv.callgraph,"",@"SHT_CUDA_CALLGRAPH"
	.align	4
	.sectionentsize	8
	.align		4
        /*0000*/ 	.word	0x00000000
	.align		4
        /*0004*/ 	.word	0xffffffff
	.align		4
        /*0008*/ 	.word	index@(_Z20cuda_kernel_functionPi)
	.align		4
        /*000c*/ 	.word	index@(vprintf)
	.align		4
        /*0010*/ 	.word	0x00000000
	.align		4
        /*0014*/ 	.word	0xfffffffe
	.align		4
        /*0018*/ 	.word	0x00000000
	.align		4
        /*001c*/ 	.word	0xfffffffd
	.align		4
        /*0020*/ 	.word	0x00000000
	.align		4
        /*0024*/ 	.word	0xfffffffc


//--------------------- .nv.constant4             --------------------------
	.section	.nv.constant4,"a",@progbits
	.align	8
	.align		8
.nv.constant4:
        /*0000*/ 	.dword	vprintf
	.align		8
        /*0008*/ 	.dword	$str
	.align		8
        /*0010*/ 	.dword	$str$1
	.align		8
        /*0018*/ 	.dword	$str$2


//--------------------- .text._Z20cuda_kernel_functionPi --------------------------
	.section	.text._Z20cuda_kernel_functionPi,"ax",@progbits
	.align	128
        .global         _Z20cuda_kernel_functionPi
        .type           _Z20cuda_kernel_functionPi,@function
        .size           _Z20cuda_kernel_functionPi,(.L_x_12 - _Z20cuda_kernel_functionPi)
        .other          _Z20cuda_kernel_functionPi,@"STO_CUDA_ENTRY STV_DEFAULT"
_Z20cuda_kernel_functionPi:
.text._Z20cuda_kernel_functionPi:
[----:B------:R-:W0:Y:S01]  /*0000*/  LDC R1, c[0x0][0x37c] ;  /* 0x0000df00ff017b82 */ /* 0x000e220000000800 */
[----:B------:R-:W-:Y:S01]  /*0010*/  MOV R0, 0x0 ;  /* 0x0000000000007802 */ /* 0x000fe20000000f00 */
[----:B------:R-:W1:Y:S01]  /*0020*/  LDCU UR4, c[0x0][0x2f8] ;  /* 0x00005f00ff0477ac */ /* 0x000e620008000800 */
[----:B0-----:R-:W-:Y:S01]  /*0030*/  VIADD R1, R1, 0xfffffff8 ;  /* 0xfffffff801017836 */ /* 0x001fe20000000000 */
[----:B------:R-:W-:-:S04]  /*0040*/  CS2R R6, SRZ ;  /* 0x0000000000067805 */ /* 0x000fc8000001ff00 */
[----:B------:R0:W2:Y:S01]  /*0050*/  LDC.64 R2, c[0x4][R0] ;  /* 0x0100000000027b82 */ /* 0x0000a20000000a00 */
[----:B------:R-:W3:Y:S01]  /*0060*/  LDCU.64 UR6, c[0x4][0x8] ;  /* 0x01000100ff0677ac */ /* 0x000ee20008000a00 */
[----:B------:R-:W4:Y:S01]  /*0070*/  LDCU UR5, c[0x0][0x2fc] ;  /* 0x00005f80ff0577ac */ /* 0x000f220008000800 */
[----:B-1----:R-:W-:Y:S01]  /*0080*/  IADD3 R19, P0, PT, R1, UR4, RZ ;  /* 0x0000000401137c10 */ /* 0x002fe2000ff1e0ff */
[----:B---3--:R-:W-:Y:S02]  /*0090*/  IMAD.U32 R4, RZ, RZ, UR6 ;  /* 0x00000006ff047e24 */ /* 0x008fe4000f8e00ff */
[----:B------:R-:W-:Y:S02]  /*00a0*/  IMAD.U32 R5, RZ, RZ, UR7 ;  /* 0x00000007ff057e24 */ /* 0x000fe4000f8e00ff */
[----:B0---4-:R-:W-:-:S08]  /*00b0*/  IMAD.X R18, RZ, RZ, UR5, P0 ;  /* 0x00000005ff127e24 */ /* 0x011fd000080e06ff */
[----:B------:R-:W-:-:S07]  /*00c0*/  LEPC R20, `(.L_x_0) ;  /* 0x000000001014794e */ /* 0x000fce0000000000 */
[----:B--2---:R-:W-:Y:S05]  /*00d0*/  CALL.ABS.NOINC R2 ;  /* 0x0000000002007343 */ /* 0x004fea0003c00000 */
.L_x_0:
[----:B------:R-:W0:Y:S01]  /*00e0*/  S2R R2, SR_CTAID.X ;  /* 0x0000000000027919 */ /* 0x000e220000002500 */
[----:B------:R-:W1:Y:S01]  /*00f0*/  S2UR UR5, SR_CgaCtaId ;  /* 0x00000000000579c3 */ /* 0x000e620000008800 */
[----:B------:R-:W-:Y:S01]  /*0100*/  UMOV UR4, 0x400 ;  /* 0x0000040000047882 */ /* 0x000fe20000000000 */
[----:B------:R-:W-:Y:S01]  /*0110*/  BSSY B7, `(.L_x_1) ;  /* 0x000002d000077945 */ /* 0x000fe20003800000 */
[----:B------:R-:W2:Y:S05]  /*0120*/  S2R R23, SR_TID.X ;  /* 0x0000000000177919 */ /* 0x000eaa0000002100 */
[----:B------:R-:W3:Y:S01]  /*0130*/  LDC.64 R16, c[0x0][0x358] ;  /* 0x0000d600ff107b82 */ /* 0x000ee20000000a00 */
[----:B-1----:R-:W-:Y:S01]  /*0140*/  ULEA UR4, UR5, UR4, 0x18 ;  /* 0x0000000405047291 */ /* 0x002fe2000f8ec0ff */
[----:B0-----:R-:W-:-:S05]  /*0150*/  VIADD R22, R2, 0x3 ;  /* 0x0000000302167836 */ /* 0x001fca0000000000 */
[----:B------:R-:W-:-:S07]  /*0160*/  LEA R24, R2, UR4, 0x2 ;  /* 0x0000000402187c11 */ /* 0x000fce000f8e10ff */
.L_x_9:
[----:B------:R-:W-:Y:S05]  /*0170*/  WARPSYNC.ALL ;  /* 0x0000000000007948 */ /* 0x000fea0003800000 */
[----:B------:R-:W-:Y:S01]  /*0180*/  BAR.SYNC.DEFER_BLOCKING 0x0 ;  /* 0x0000000000007b1d */ /* 0x000fe20000010000 */
[----:B--2---:R-:W-:-:S05]  /*0190*/  ISETP.NE.AND P0, PT, R23, RZ, PT ;  /* 0x000000ff1700720c */ /* 0x004fca0003f05270 */
[----:B------:R-:W-:Y:S08]  /*01a0*/  BSSY.RECONVERGENT B0, `(.L_x_2) ;  /* 0x0000008000007945 */ /* 0x000ff00003800200 */
[----:B0-----:R0:W1:Y:S01]  /*01b0*/  @P0 LDS R3, [R24] ;  /* 0x0000000018030984 */ /* 0x0010620000000800 */
[----:B------:R-:W-:Y:S05]  /*01c0*/  @P0 BRA `(.L_x_3) ;  /* 0x0000000000140947 */ /* 0x000fea0003800000 */
[----:B------:R-:W1:Y:S01]  /*01d0*/  LDC.64 R4, c[0x0][0x380] ;  /* 0x0000e000ff047b82 */ /* 0x000e620000000a00 */
[----:B---3--:R-:W-:Y:S02]  /*01e0*/  R2UR UR4, R16 ;  /* 0x00000000100472ca */ /* 0x008fe400000e0000 */
[----:B------:R-:W-:-:S13]  /*01f0*/  R2UR UR5, R17 ;  /* 0x00000000110572ca */ /* 0x000fda00000e0000 */
[----:B-1----:R-:W2:Y:S04]  /*0200*/  LDG.E R3, desc[UR4][R4.64] ;  /* 0x0000000404037981 */ /* 0x002ea8000c1e1900 */
[----:B--2---:R2:W-:Y:S02]  /*0210*/  STS [R24], R3 ;  /* 0x0000000318007388 */ /* 0x0045e40000000800 */
.L_x_3:
[----:B------:R-:W-:Y:S05]  /*0220*/  BSYNC.RECONVERGENT B0 ;  /* 0x0000000000007941 */ /* 0x000fea0003800200 */
.L_x_2:
[----:B-1----:R-:W-:-:S13]  /*0230*/  ISETP.GT.AND P0, PT, R3, 0x5, PT ;  /* 0x000000050300780c */ /* 0x002fda0003f04270 */
[----:B------:R-:W-:Y:S05]  /*0240*/  @P0 BRA `(.L_x_4) ;  /* 0x0000000000640947 */ /* 0x000fea0003800000 */
[----:B------:R-:W-:Y:S01]  /*0250*/  ISETP.GE.AND P0, PT, R2, R3, PT ;  /* 0x000000030200720c */ /* 0x000fe20003f06270 */
[----:B------:R-:W-:-:S12]  /*0260*/  BSSY.RELIABLE B6, `(.L_x_5) ;  /* 0x0000016000067945 */ /* 0x000fd80003800100 */
[----:B------:R-:W-:Y:S05]  /*0270*/  @P0 BRA `(.L_x_6) ;  /* 0x0000000000500947 */ /* 0x000fea0003800000 */
[----:B------:R-:W-:-:S13]  /*0280*/  ISETP.GT.AND P0, PT, R3, R22, PT ;  /* 0x000000160300720c */ /* 0x000fda0003f04270 */
[----:B------:R-:W-:Y:S05]  /*0290*/  @P0 BREAK.RELIABLE B6 ;  /* 0x0000000000060942 */ /* 0x000fea0003800100 */
[----:B------:R-:W-:Y:S05]  /*02a0*/  @P0 BRA `(.L_x_4) ;  /* 0x00000000004c0947 */ /* 0x000fea0003800000 */
[----:B------:R-:W-:Y:S01]  /*02b0*/  MOV R8, 0x0 ;  /* 0x0000000000087802 */ /* 0x000fe20000000f00 */
[----:B------:R1:W-:Y:S01]  /*02c0*/  STL.64 [R1], R2 ;  /* 0x0000000201007387 */ /* 0x0003e20000100a00 */
[----:B------:R-:W4:Y:S01]  /*02d0*/  LDCU.64 UR4, c[0x4][0x10] ;  /* 0x01000200ff0477ac */ /* 0x000f220008000a00 */
[----:B------:R-:W-:Y:S02]  /*02e0*/  IMAD.MOV.U32 R6, RZ, RZ, R19 ;  /* 0x000000ffff067224 */ /* 0x000fe400078e0013 */
[----:B------:R-:W-:Y:S01]  /*02f0*/  IMAD.MOV.U32 R7, RZ, RZ, R18 ;  /* 0x000000ffff077224 */ /* 0x000fe200078e0012 */
[----:B------:R-:W0:Y:S01]  /*0300*/  LDC.64 R8, c[0x4][R8] ;  /* 0x0100000008087b82 */ /* 0x000e220000000a00 */
[----:B----4-:R-:W-:Y:S02]  /*0310*/  IMAD.U32 R4, RZ, RZ, UR4 ;  /* 0x00000004ff047e24 */ /* 0x010fe4000f8e00ff */
[----:B-1----:R-:W-:-:S07]  /*0320*/  IMAD.U32 R5, RZ, RZ, UR5 ;  /* 0x00000005ff057e24 */ /* 0x002fce000f8e00ff */
[----:B------:R-:W-:-:S07]  /*0330*/  LEPC R20, `(.L_x_7) ;  /* 0x000000001014794e */ /* 0x000fce0000000000 */
[----:B0-23--:R-:W-:Y:S05]  /*0340*/  CALL.ABS.NOINC R8 ;  /* 0x0000000008007343 */ /* 0x00dfea0003c00000 */
.L_x_7:
[----:B------:R-:W-:-:S07]  /*0350*/  CS2R R4, SR_CLOCKLO ;  /* 0x0000000000047805 */ /* 0x000fce0000015000 */
.L_x_8:
[----:B------:R-:W-:-:S06]  /*0360*/  CS2R R6, SR_CLOCKLO ;  /* 0x0000000000067805 */ /* 0x000fcc0000015000 */
[----:B------:R-:W-:-:S05]  /*0370*/  IADD3 R0, P0, PT, -R4, R6, RZ ;  /* 0x0000000604007210 */ /* 0x000fca0007f1e1ff */
[----:B------:R-:W-:Y:S01]  /*0380*/  IMAD.X R6, R7, 0x1, ~R5, P0 ;  /* 0x0000000107067824 */ /* 0x000fe200000e0e05 */
[----:B------:R-:W-:-:S04]  /*0390*/  ISETP.GE.U32.AND P0, PT, R0, 0x11e1a300, PT ;  /* 0x11e1a3000000780c */ /* 0x000fc80003f06070 */
[----:B------:R-:W-:-:S13]  /*03a0*/  ISETP.GE.AND.EX P0, PT, R6, RZ, PT, P0 ;  /* 0x000000ff0600720c */ /* 0x000fda0003f06300 */
[----:B------:R-:W-:Y:S05]  /*03b0*/  @!P0 BRA `(.L_x_8) ;  /* 0xfffffffc00e88947 */ /* 0x000fea000383ffff */
.L_x_6:
[----:B------:R-:W-:Y:S05]  /*03c0*/  BSYNC.RELIABLE B6 ;  /* 0x0000000000067941 */ /* 0x000fea0003800100 */
.L_x_5:
[----:B------:R-:W-:Y:S05]  /*03d0*/  BRA `(.L_x_9) ;  /* 0xfffffffc00647947 */ /* 0x000fea000383ffff */
.L_x_4:
[----:B------:R-:W-:Y:S05]  /*03e0*/  BSYNC B7 ;  /* 0x0000000000077941 */ /* 0x000fea0003800000 */
.L_x_1:
[----:B------:R-:W-:Y:S01]  /*03f0*/  MOV R0, 0x0 ;  /* 0x0000000000007802 */ /* 0x000fe20000000f00 */
[----:B------:R-:W1:Y:S01]  /*0400*/  LDCU.64 UR4, c[0x4][0x18] ;  /* 0x01000300ff0477ac */ /* 0x000e620008000a00 */
[----:B------:R-:W-:Y:S02]  /*0410*/  CS2R R6, SRZ ;  /* 0x0000000000067805 */ /* 0x000fe4000001ff00 */
[----:B--2---:R2:W4:Y:S01]  /*0420*/  LDC.64 R2, c[0x4][R0] ;  /* 0x0100000000027b82 */ /* 0x0045220000000a00 */
[----:B-1----:R-:W-:Y:S02]  /*0430*/  IMAD.U32 R4, RZ, RZ, UR4 ;  /* 0x00000004ff047e24 */ /* 0x002fe4000f8e00ff */
[----:B--2---:R-:W-:-:S07]  /*0440*/  IMAD.U32 R5, RZ, RZ, UR5 ;  /* 0x00000005ff057e24 */ /* 0x004fce000f8e00ff */
[----:B------:R-:W-:-:S07]  /*0450*/  LEPC R20, `(.L_x_10) ;  /* 0x000000001014794e */ /* 0x000fce0000000000 */
[----:B0--34-:R-:W-:Y:S05]  /*0460*/  CALL.ABS.NOINC R2 ;  /* 0x0000000002007343 */ /* 0x019fea0003c00000 */
.L_x_10:
[----:B------:R-:W-:Y:S05]  /*0470*/  EXIT ;  /* 0x000000000000794d */ /* 0x000fea0003800000 */
.L_x_11:
[----:B------:R-:W-:-:S00]  /*0480*/  BRA `(.L_x_11) ;  /* 0xfffffffc00fc7947 */ /* 0x000fc0000383ffff */
[----:B------:R-:W-:-:S00]  /*0490*/  NOP ;  /* 0x0000000000007918 */ /* 0x000fc00000000000 */
        /* <DEDUP_REMOVED lines=14> */
.L_x_12:


//--------------------- .nv.global.init           --------------------------
	.section	.nv.global.init,"aw",@progbits
.nv.global.init:
	.type		$str$2,@object
	.size		$str$2,($str - $str$2)
$str$2:
        /*0000*/ 	.byte	0x63, 0x75, 0x64, 0x61, 0x5f, 0x6b, 0x65, 0x72, 0x6e, 0x65, 0x6c, 0x5f, 0x66, 0x75, 0x6e, 0x63
        /*0010*/ 	.byte	0x74, 0x69, 0x6f, 0x6e, 0x20, 0x73, 0x74, 0x6f, 0x70, 0x70, 0x65, 0x64, 0x0a, 0x00
	.type		$str,@object
	.size		$str,($str$1 - $str)
$str:
        /*001e*/ 	.byte	0x63, 0x75, 0x64, 0x61, 0x5f, 0x6b, 0x65, 0x72, 0x6e, 0x65, 0x6c, 0x5f, 0x66, 0x75, 0x6e, 0x63
        /*002e*/ 	.byte	0x74, 0x69, 0x6f, 0x6e, 0x20, 0x73, 0x74, 0x61, 0x72, 0x74, 0x65, 0x64, 0x0a, 0x00
	.type		$str$1,@object
	.size		$str$1,(.L_1 - $str$1)
$str$1:
        /*003c*/ 	.byte	0x62, 0x6c, 0x6f, 0x63, 0x6b, 0x49, 0x64, 0x78, 0x2e, 0x78, 0x20, 0x3d, 0x20, 0x25, 0x64, 0x2c
        /*004c*/ 	.byte	0x20, 0x64, 0x65, 0x76, 0x5f, 0x63, 0x6f, 0x75, 0x6e, 0x74, 0x65, 0x72, 0x20, 0x3d, 0x20, 0x25
        /*005c*/ 	.byte	0x64, 0x0a, 0x00
.L_1:


//--------------------- .nv.shared._Z20cuda_kernel_functionPi --------------------------
	.section	.nv.shared._Z20cuda_kernel_functionPi,"aw",@nobits
	.sectionflags	@""
	.align	4
.nv.shared._Z20cuda_kernel_functionPi:
	.zero		1036


//--------------------- .nv.shared.reserved.0     --------------------------
	.section	.nv.shared.reserved.0,"aw",@nobits
	.weak		__nv_reservedSMEM_offset_0_alias
	.size		__nv_reservedSMEM_offset_0_alias, 0, 64
	.other		__nv_reservedSMEM_offset_0_alias,@"STO_CUDA_RESERVED_SHARED STV_DEFAULT"
__nv_reservedSMEM_offset_0_alias:
	.zero		0
	.zero		64


//--------------------- .nv.constant0._Z20cuda_kernel_functionPi --------------------------
	.section	.nv.constant0._Z20cuda_kernel_functionPi,"a",@progbits
	.sectionflags	@""
	.align	4
.nv.constant0._Z20cuda_kernel_functionPi:
	.zero		904


//--------------------- SYMBOLS --------------------------

	.type		.nv.reservedSmem.offset0,@object
	.size		.nv.reservedSmem.offset0,0x4
	.type		.nv.reservedSmem.cap,@object
	.size		.nv.reservedSmem.cap,0x4
	.type		vprintf,@function
